	.headerflags	@"EF_CUDA_TEXMODE_UNIFIED EF_CUDA_64BIT_ADDRESS EF_CUDA_ACCELERATORS EF_CUDA_SM90 EF_CUDA_VIRTUAL_SM(EF_CUDA_SM90)"
	.elftype	@"ET_EXEC"


//--------------------- .nv.info                  --------------------------
	.section	.nv.info,"",@"SHT_CUDA_INFO"
	.align	4


	//----- nvinfo : EIATTR_REGCOUNT
	.align		4
        /*0000*/ 	.byte	0x04, 0x2f
        /*0002*/ 	.short	(.L_1 - .L_0)
	.align		4
.L_0:
        /*0004*/ 	.word	index@(triton_poi_fused_cat_4)
        /*0008*/ 	.word	0x0000000e


	//----- nvinfo : EIATTR_MIN_STACK_SIZE
	.align		4
.L_1:
        /*000c*/ 	.byte	0x04, 0x12
        /*000e*/ 	.short	(.L_3 - .L_2)
	.align		4
.L_2:
        /*0010*/ 	.word	index@(triton_poi_fused_cat_4)
        /*0014*/ 	.word	0x00000000


	//----- nvinfo : EIATTR_FRAME_SIZE
	.align		4
.L_3:
        /*0018*/ 	.byte	0x04, 0x11
        /*001a*/ 	.short	(.L_5 - .L_4)
	.align		4
.L_4:
        /*001c*/ 	.word	index@(triton_poi_fused_cat_4)
        /*0020*/ 	.word	0x00000000


	//----- nvinfo : EIATTR_MIN_STACK_SIZE
	.align		4
.L_5:
        /*0024*/ 	.byte	0x04, 0x12
        /*0026*/ 	.short	(.L_7 - .L_6)
	.align		4
.L_6:
        /*0028*/ 	.word	index@(triton_poi_fused_cat_4)
        /*002c*/ 	.word	0x00000000
.L_7:


//--------------------- .nv.info.triton_poi_fused_cat_4 --------------------------
	.section	.nv.info.triton_poi_fused_cat_4,"",@"SHT_CUDA_INFO"
	.sectionflags	@""
	.align	4


	//----- nvinfo : EIATTR_CUDA_API_VERSION
	.align		4
        /*0000*/ 	.byte	0x04, 0x37
        /*0002*/ 	.short	(.L_9 - .L_8)
.L_8:
        /*0004*/ 	.word	0x0000007c


	//----- nvinfo : EIATTR_KPARAM_INFO
	.align		4
.L_9:
        /*0008*/ 	.byte	0x04, 0x17
        /*000a*/ 	.short	(.L_11 - .L_10)
.L_10:
        /*000c*/ 	.word	0x00000000
        /*0010*/ 	.short	0x0003
        /*0012*/ 	.short	0x0018
        /*0014*/ 	.byte	0x00, 0xf0, 0x11, 0x00


	//----- nvinfo : EIATTR_KPARAM_INFO
	.align		4
.L_11:
        /*0018*/ 	.byte	0x04, 0x17
        /*001a*/ 	.short	(.L_13 - .L_12)
.L_12:
        /*001c*/ 	.word	0x00000000
        /*0020*/ 	.short	0x0002
        /*0022*/ 	.short	0x0010
        /*0024*/ 	.byte	0x00, 0xf4, 0x21, 0x00


	//----- nvinfo : EIATTR_KPARAM_INFO
	.align		4
.L_13:
        /*0028*/ 	.byte	0x04, 0x17
        /*002a*/ 	.short	(.L_15 - .L_14)
.L_14:
        /*002c*/ 	.word	0x00000000
        /*0030*/ 	.short	0x0001
        /*0032*/ 	.short	0x0008
        /*0034*/ 	.byte	0x00, 0xf4, 0x21, 0x00


	//----- nvinfo : EIATTR_KPARAM_INFO
	.align		4
.L_15:
        /*0038*/ 	.byte	0x04, 0x17
        /*003a*/ 	.short	(.L_17 - .L_16)
.L_16:
        /*003c*/ 	.word	0x00000000
        /*0040*/ 	.short	0x0000
        /*0042*/ 	.short	0x0000
        /*0044*/ 	.byte	0x00, 0xf4, 0x21, 0x00


	//----- nvinfo : EIATTR_SPARSE_MMA_MASK
	.align		4
.L_17:
        /*0048*/ 	.byte	0x03, 0x50
        /*004a*/ 	.short	0x0000


	//----- nvinfo : EIATTR_MAXREG_COUNT
	.align		4
        /*004c*/ 	.byte	0x03, 0x1b
        /*004e*/ 	.short	0x00ff


	//----- nvinfo : EIATTR_EXIT_INSTR_OFFSETS
	.align		4
        /*0050*/ 	.byte	0x04, 0x1c
        /*0052*/ 	.short	(.L_19 - .L_18)


	//   ....[0]....
.L_18:
        /*0054*/ 	.word	0x000002a0


	//   ....[1]....
        /*0058*/ 	.word	0x000002c0


	//----- nvinfo : EIATTR_REQNTID
	.align		4
.L_19:
        /*005c*/ 	.byte	0x04, 0x10
        /*005e*/ 	.short	(.L_21 - .L_20)
.L_20:
        /*0060*/ 	.word	0x00000080
        /*0064*/ 	.word	0x00000001
        /*0068*/ 	.word	0x00000001


	//----- nvinfo : EIATTR_CBANK_PARAM_SIZE
	.align		4
.L_21:
        /*006c*/ 	.byte	0x03, 0x19
        /*006e*/ 	.short	0x001c


	//----- nvinfo : EIATTR_PARAM_CBANK
	.align		4
        /*0070*/ 	.byte	0x04, 0x0a
        /*0072*/ 	.short	(.L_23 - .L_22)
	.align		4
.L_22:
        /*0074*/ 	.word	index@(.nv.constant0.triton_poi_fused_cat_4)
        /*0078*/ 	.short	0x0210
        /*007a*/ 	.short	0x001c


	//----- nvinfo : EIATTR_SW_WAR
	.align		4
.L_23:
        /*007c*/ 	.byte	0x04, 0x36
        /*007e*/ 	.short	(.L_25 - .L_24)
.L_24:
        /*0080*/ 	.word	0x00000008
.L_25:


//--------------------- .nv.callgraph             --------------------------
	.section	.nv.callgraph,"",@"SHT_CUDA_CALLGRAPH"
	.align	4
	.sectionentsize	8
	.align		4
        /*0000*/ 	.word	0x00000000
	.align		4
        /*0004*/ 	.word	0xffffffff
	.align		4
        /*0008*/ 	.word	0x00000000
	.align		4
        /*000c*/ 	.word	0xfffffffe
	.align		4
        /*0010*/ 	.word	0x00000000
	.align		4
        /*0014*/ 	.word	0xfffffffd
	.align		4
        /*0018*/ 	.word	0x00000000
	.align		4
        /*001c*/ 	.word	0xfffffffc


//--------------------- .text.triton_poi_fused_cat_4 --------------------------
	.section	.text.triton_poi_fused_cat_4,"ax",@progbits
	.align	128
        .global         triton_poi_fused_cat_4
        .type           triton_poi_fused_cat_4,@function
        .size           triton_poi_fused_cat_4,(.L_x_1 - triton_poi_fused_cat_4)
        .other          triton_poi_fused_cat_4,@"STO_CUDA_ENTRY STV_DEFAULT"
triton_poi_fused_cat_4:
.text.triton_poi_fused_cat_4:
[----:B------:R-:W0:Y:S02]  /*0000*/  LDC R1, c[0x0][0x28] ;  /* 0x00000a00ff017b82 */ /* 0x000e240000000800 */
[----:B------:R-:W1:Y:S01]  /*0010*/  S2R R0, SR_TID.X ;  /* 0x0000000000007919 */ /* 0x000e620000002100 */
[----:B------:R-:W-:Y:S01]  /*0020*/  ULDC.64 UR4, c[0x0][0x218] ;  /* 0x0000860000047ab9 */ /* 0x000fe20000000a00 */
[----:B------:R-:W-:Y:S01]  /*0030*/  IMAD.MOV.U32 R10, RZ, RZ, RZ ;  /* 0x000000ffff0a7224 */ /* 0x000fe200078e00ff */
[----:B------:R-:W2:Y:S01]  /*0040*/  S2R R3, SR_CTAID.X ;  /* 0x0000000000037919 */ /* 0x000ea20000002500 */
[----:B-1----:R-:W-:-:S05]  /*0050*/  LOP3.LUT R0, R0, 0x7f, RZ, 0xc0, !PT ;  /* 0x0000007f00007812 */ /* 0x002fca00078ec0ff */
[----:B--2---:R-:W-:Y:S02]  /*0060*/  IMAD R0, R3, 0x80, R0 ;  /* 0x0000008003007824 */ /* 0x004fe400078e0200 */
[----:B------:R-:W1:Y:S03]  /*0070*/  LDC.64 R2, c[0x0][0x210] ;  /* 0x00008400ff027b82 */ /* 0x000e660000000a00 */
[----:B------:R-:W-:Y:S02]  /*0080*/  SHF.R.S32.HI R5, RZ, 0x1f, R0 ;  /* 0x0000001fff057819 */ /* 0x000fe40000011400 */
[----:B------:R-:W-:Y:S02]  /*0090*/  ISETP.GE.AND P0, PT, R0, 0x200, PT ;  /* 0x000002000000780c */ /* 0x000fe40003f06270 */
[CC--:B------:R-:W-:Y:S02]  /*00a0*/  LEA.HI R4, R5.reuse, R0.reuse, RZ, 0x4 ;  /* 0x0000000005047211 */ /* 0x0c0fe400078f20ff */
[----:B------:R-:W-:-:S02]  /*00b0*/  LEA.HI R8, R5, R0, RZ, 0x7 ;  /* 0x0000000005087211 */ /* 0x000fc400078f38ff */
[----:B------:R-:W-:Y:S02]  /*00c0*/  SHF.R.S32.HI R6, RZ, 0x4, R4 ;  /* 0x00000004ff067819 */ /* 0x000fe40000011404 */
[----:B------:R-:W-:Y:S02]  /*00d0*/  LOP3.LUT R5, R4, 0xfffffff0, RZ, 0xc0, !PT ;  /* 0xfffffff004057812 */ /* 0x000fe400078ec0ff */
[----:B------:R-:W-:Y:S02]  /*00e0*/  LEA.HI R7, R6, R6, RZ, 0x3 ;  /* 0x0000000606077211 */ /* 0x000fe400078f18ff */
[----:B------:R-:W-:Y:S01]  /*00f0*/  SHF.R.S32.HI R9, RZ, 0x7, R8 ;  /* 0x00000007ff097819 */ /* 0x000fe20000011408 */
[----:B------:R-:W-:Y:S01]  /*0100*/  IMAD.IADD R5, R0, 0x1, -R5 ;  /* 0x0000000100057824 */ /* 0x000fe200078e0a05 */
[----:B------:R-:W-:Y:S02]  /*0110*/  LOP3.LUT R7, R7, 0xfffffff8, RZ, 0xc0, !PT ;  /* 0xfffffff807077812 */ /* 0x000fe400078ec0ff */
[----:B------:R-:W-:Y:S01]  /*0120*/  LOP3.LUT R11, R8, 0xffffff80, RZ, 0xc0, !PT ;  /* 0xffffff80080b7812 */ /* 0x000fe200078ec0ff */
[----:B------:R-:W-:Y:S01]  /*0130*/  IMAD.SHL.U32 R4, R9, 0x40, RZ ;  /* 0x0000004009047824 */ /* 0x000fe200078e00ff */
[----:B------:R-:W-:Y:S01]  /*0140*/  SHF.R.S32.HI R8, RZ, 0x1f, R5 ;  /* 0x0000001fff087819 */ /* 0x000fe20000011405 */
[----:B------:R-:W-:-:S03]  /*0150*/  IMAD.IADD R7, R6, 0x1, -R7 ;  /* 0x0000000106077824 */ /* 0x000fc600078e0a07 */
[--C-:B------:R-:W-:Y:S01]  /*0160*/  SHF.R.S32.HI R9, RZ, 0x1f, R4.reuse ;  /* 0x0000001fff097819 */ /* 0x100fe20000011404 */
[C---:B------:R-:W-:Y:S01]  /*0170*/  IMAD.SHL.U32 R6, R7.reuse, 0x10, RZ ;  /* 0x0000001007067824 */ /* 0x040fe200078e00ff */
[C---:B------:R-:W-:Y:S02]  /*0180*/  ISETP.GE.AND P2, PT, R7.reuse, 0x4, PT ;  /* 0x000000040700780c */ /* 0x040fe40003f46270 */
[----:B------:R-:W-:Y:S02]  /*0190*/  ISETP.GT.AND P1, PT, R7, 0x3, !P0 ;  /* 0x000000030700780c */ /* 0x000fe40004724270 */
[----:B------:R-:W-:Y:S02]  /*01a0*/  IADD3 R5, P4, P5, R6, R5, R4 ;  /* 0x0000000506057210 */ /* 0x000fe40007d9e004 */
[----:B------:R-:W-:Y:S02]  /*01b0*/  ISETP.LT.AND P3, PT, R0, 0x200, !P2 ;  /* 0x000002000000780c */ /* 0x000fe40005761270 */
[----:B------:R-:W-:-:S02]  /*01c0*/  SHF.R.S32.HI R6, RZ, 0x1f, R6 ;  /* 0x0000001fff067819 */ /* 0x000fc40000011406 */
[----:B------:R-:W-:Y:S02]  /*01d0*/  IADD3 R11, R4, R0, -R11 ;  /* 0x00000000040b7210 */ /* 0x000fe40007ffe80b */
[----:B------:R-:W-:Y:S01]  /*01e0*/  IADD3.X R4, R6, R8, R9, P4, P5 ;  /* 0x0000000806047210 */ /* 0x000fe200027ea409 */
[----:B------:R-:W-:Y:S01]  /*01f0*/  IMAD.MOV.U32 R8, RZ, RZ, RZ ;  /* 0x000000ffff087224 */ /* 0x000fe200078e00ff */
[----:B------:R-:W-:Y:S01]  /*0200*/  LEA R6, P4, R5, UR4, 0x2 ;  /* 0x0000000405067c11 */ /* 0x000fe2000f8810ff */
[----:B-1----:R-:W-:-:S03]  /*0210*/  IMAD.WIDE R2, R11, 0x4, R2 ;  /* 0x000000040b027825 */ /* 0x002fc600078e0202 */
[----:B------:R-:W-:Y:S01]  /*0220*/  LEA.HI.X R7, R5, UR5, R4, 0x2, P4 ;  /* 0x0000000505077c11 */ /* 0x000fe2000a0f1404 */
[----:B------:R-:W-:Y:S01]  /*0230*/  ULDC.64 UR4, c[0x0][0x208] ;  /* 0x0000820000047ab9 */ /* 0x000fe20000000a00 */
[----:B------:R-:W1:Y:S01]  /*0240*/  LDC.64 R4, c[0x0][0x220] ;  /* 0x00008800ff047b82 */ /* 0x000e620000000a00 */
[----:B------:R-:W2:Y:S04]  /*0250*/  @P3 LDG.E R8, desc[UR4][R2.64] ;  /* 0x0000000402083981 */ /* 0x000ea8000c1e1900 */
[----:B------:R-:W3:Y:S01]  /*0260*/  @P1 LDG.E R10, desc[UR4][R6.64+-0x100] ;  /* 0xffff0004060a1981 */ /* 0x000ee2000c1e1900 */
[----:B-1----:R-:W-:Y:S01]  /*0270*/  IMAD.WIDE R4, R0, 0x4, R4 ;  /* 0x0000000400047825 */ /* 0x002fe200078e0204 */
[----:B--2---:R-:W-:Y:S02]  /*0280*/  SEL R9, R8, RZ, P3 ;  /* 0x000000ff08097207 */ /* 0x004fe40001800000 */
[----:B---3--:R-:W-:Y:S01]  /*0290*/  @P2 SEL R9, R10, RZ, P1 ;  /* 0x000000ff0a092207 */ /* 0x008fe20000800000 */
[----:B------:R-:W-:Y:S06]  /*02a0*/  @P0 EXIT ;  /* 0x000000000000094d */ /* 0x000fec0003800000 */
[----:B------:R-:W-:Y:S01]  /*02b0*/  STG.E desc[UR4][R4.64], R9 ;  /* 0x0000000904007986 */ /* 0x000fe2000c101904 */
[----:B------:R-:W-:Y:S05]  /*02c0*/  EXIT ;  /* 0x000000000000794d */ /* 0x000fea0003800000 */
.L_x_0:
[----:B------:R-:W-:-:S00]  /*02d0*/  BRA `(.L_x_0) ;  /* 0xfffffffc00fc7947 */ /* 0x000fc0000383ffff */
[----:B------:R-:W-:-:S00]  /*02e0*/  NOP ;  /* 0x0000000000007918 */ /* 0x000fc00000000000 */
        /* <DEDUP_REMOVED lines=9> */
.L_x_1:


//--------------------- .nv.constant0.triton_poi_fused_cat_4 --------------------------
	.section	.nv.constant0.triton_poi_fused_cat_4,"a",@progbits
	.sectionflags	@""
	.align	4
.nv.constant0.triton_poi_fused_cat_4:
	.zero		556
